//
// Generated by NVIDIA NVVM Compiler
//
// Compiler Build ID: CL-36424714
// Cuda compilation tools, release 13.0, V13.0.88
// Based on NVVM 20.0.0
//

.version 9.0
.target sm_100
.address_size 64

	// .globl	_Z7j2d25ptPdS_i

.visible .entry _Z7j2d25ptPdS_i(
	.param .u64 .ptr .align 1 _Z7j2d25ptPdS_i_param_0,
	.param .u64 .ptr .align 1 _Z7j2d25ptPdS_i_param_1,
	.param .u32 _Z7j2d25ptPdS_i_param_2
)
{
	.reg .pred 	%p<6>;
	.reg .b32 	%r<28>;
	.reg .b64 	%rd<17>;
	.reg .b64 	%fd<129>;

	ld.param.u32 	%r2, [_Z7j2d25ptPdS_i_param_2];
	mov.u32 	%r3, %ctaid.x;
	mov.u32 	%r4, %ntid.x;
	mul.lo.s32 	%r5, %r3, %r4;
	max.u32 	%r6, %r5, 2;
	mov.u32 	%r7, %tid.x;
	add.s32 	%r1, %r6, %r7;
	mov.u32 	%r8, %ctaid.y;
	mov.u32 	%r9, %ntid.y;
	mul.lo.s32 	%r10, %r8, %r9;
	shl.b32 	%r11, %r10, 2;
	setp.eq.s32 	%p1, %r8, 0;
	selp.b32 	%r12, 2, %r11, %p1;
	mov.u32 	%r13, %tid.y;
	shl.b32 	%r14, %r13, 2;
	add.s32 	%r15, %r12, %r14;
	setp.eq.s32 	%p2, %r15, 0;
	add.s32 	%r16, %r2, -3;
	max.s32 	%r17, %r1, %r15;
	setp.gt.s32 	%p3, %r17, %r16;
	or.pred  	%p4, %p3, %p2;
	@%p4 bra 	$L__BB0_2;
	ld.param.u64 	%rd16, [_Z7j2d25ptPdS_i_param_1];
	ld.param.u64 	%rd15, [_Z7j2d25ptPdS_i_param_0];
	cvta.to.global.u64 	%rd3, %rd15;
	cvta.to.global.u64 	%rd4, %rd16;
	add.s32 	%r18, %r1, -2;
	add.s32 	%r19, %r1, -1;
	mul.wide.u32 	%rd5, %r1, 8;
	add.s64 	%rd6, %rd4, %rd5;
	mov.u32 	%r20, %ctaid.y;
	setp.eq.s32 	%p5, %r20, 0;
	mov.u32 	%r21, %ntid.y;
	mul.lo.s32 	%r22, %r20, %r21;
	shl.b32 	%r23, %r22, 2;
	selp.b32 	%r24, 2, %r23, %p5;
	mov.u32 	%r25, %tid.y;
	shl.b32 	%r26, %r25, 2;
	add.s32 	%r27, %r24, %r26;
	mul.wide.u32 	%rd7, %r27, 65568;
	add.s64 	%rd8, %rd3, %rd7;
	add.s64 	%rd9, %rd8, %rd5;
	mul.wide.u32 	%rd10, %r18, 8;
	add.s64 	%rd11, %rd8, %rd10;
	ld.global.nc.f64 	%fd1, [%rd11+-131136];
	ld.global.nc.f64 	%fd2, [%rd9+-131120];
	add.f64 	%fd3, %fd1, %fd2;
	ld.global.nc.f64 	%fd4, [%rd11+131136];
	add.f64 	%fd5, %fd3, %fd4;
	ld.global.nc.f64 	%fd6, [%rd9+131152];
	add.f64 	%fd7, %fd5, %fd6;
	mul.wide.u32 	%rd12, %r19, 8;
	add.s64 	%rd13, %rd8, %rd12;
	ld.global.nc.f64 	%fd8, [%rd13+-131136];
	ld.global.nc.f64 	%fd9, [%rd9+-131128];
	add.f64 	%fd10, %fd8, %fd9;
	ld.global.nc.f64 	%fd11, [%rd13+131136];
	add.f64 	%fd12, %fd10, %fd11;
	ld.global.nc.f64 	%fd13, [%rd9+131144];
	add.f64 	%fd14, %fd12, %fd13;
	mul.f64 	%fd15, %fd14, 0d3FC999999999999A;
	fma.rn.f64 	%fd16, %fd7, 0d3FB999999999999A, %fd15;
	ld.global.nc.f64 	%fd17, [%rd9+-131136];
	ld.global.nc.f64 	%fd18, [%rd9+131136];
	add.f64 	%fd19, %fd17, %fd18;
	fma.rn.f64 	%fd20, %fd19, 0d3FD3333333333333, %fd16;
	ld.global.nc.f64 	%fd21, [%rd11+-65568];
	ld.global.nc.f64 	%fd22, [%rd9+-65552];
	add.f64 	%fd23, %fd21, %fd22;
	ld.global.nc.f64 	%fd24, [%rd11+65568];
	add.f64 	%fd25, %fd23, %fd24;
	ld.global.nc.f64 	%fd26, [%rd9+65584];
	add.f64 	%fd27, %fd25, %fd26;
	fma.rn.f64 	%fd28, %fd27, 0d3FF199999999999A, %fd20;
	ld.global.nc.f64 	%fd29, [%rd13+-65568];
	ld.global.nc.f64 	%fd30, [%rd9+-65560];
	add.f64 	%fd31, %fd29, %fd30;
	ld.global.nc.f64 	%fd32, [%rd13+65568];
	add.f64 	%fd33, %fd31, %fd32;
	ld.global.nc.f64 	%fd34, [%rd9+65576];
	add.f64 	%fd35, %fd33, %fd34;
	fma.rn.f64 	%fd36, %fd35, 0d3FF3333333333333, %fd28;
	ld.global.nc.f64 	%fd37, [%rd9+-65568];
	ld.global.nc.f64 	%fd38, [%rd9+65568];
	add.f64 	%fd39, %fd37, %fd38;
	fma.rn.f64 	%fd40, %fd39, 0d3FF4CCCCCCCCCCCD, %fd36;
	ld.global.nc.f64 	%fd41, [%rd11];
	ld.global.nc.f64 	%fd42, [%rd9+16];
	add.f64 	%fd43, %fd41, %fd42;
	fma.rn.f64 	%fd44, %fd43, 0d4000CCCCCCCCCCCD, %fd40;
	ld.global.nc.f64 	%fd45, [%rd13];
	ld.global.nc.f64 	%fd46, [%rd9+8];
	add.f64 	%fd47, %fd45, %fd46;
	fma.rn.f64 	%fd48, %fd47, 0d400199999999999A, %fd44;
	ld.global.nc.f64 	%fd49, [%rd9];
	fma.rn.f64 	%fd50, %fd49, 0d4002666666666666, %fd48;
	add.s64 	%rd14, %rd6, %rd7;
	st.global.f64 	[%rd14], %fd50;
	ld.global.nc.f64 	%fd51, [%rd11+196704];
	add.f64 	%fd52, %fd23, %fd51;
	ld.global.nc.f64 	%fd53, [%rd9+196720];
	add.f64 	%fd54, %fd52, %fd53;
	ld.global.nc.f64 	%fd55, [%rd13+196704];
	add.f64 	%fd56, %fd31, %fd55;
	ld.global.nc.f64 	%fd57, [%rd9+196712];
	add.f64 	%fd58, %fd56, %fd57;
	mul.f64 	%fd59, %fd58, 0d3FC999999999999A;
	fma.rn.f64 	%fd60, %fd54, 0d3FB999999999999A, %fd59;
	ld.global.nc.f64 	%fd61, [%rd9+196704];
	add.f64 	%fd62, %fd37, %fd61;
	fma.rn.f64 	%fd63, %fd62, 0d3FD3333333333333, %fd60;
	add.f64 	%fd64, %fd43, %fd4;
	add.f64 	%fd65, %fd64, %fd6;
	fma.rn.f64 	%fd66, %fd65, 0d3FF199999999999A, %fd63;
	add.f64 	%fd67, %fd47, %fd11;
	add.f64 	%fd68, %fd67, %fd13;
	fma.rn.f64 	%fd69, %fd68, 0d3FF3333333333333, %fd66;
	add.f64 	%fd70, %fd49, %fd18;
	fma.rn.f64 	%fd71, %fd70, 0d3FF4CCCCCCCCCCCD, %fd69;
	add.f64 	%fd72, %fd24, %fd26;
	fma.rn.f64 	%fd73, %fd72, 0d4000CCCCCCCCCCCD, %fd71;
	add.f64 	%fd74, %fd32, %fd34;
	fma.rn.f64 	%fd75, %fd74, 0d400199999999999A, %fd73;
	fma.rn.f64 	%fd76, %fd38, 0d4002666666666666, %fd75;
	st.global.f64 	[%rd14+65568], %fd76;
	ld.global.nc.f64 	%fd77, [%rd11+262272];
	add.f64 	%fd78, %fd43, %fd77;
	ld.global.nc.f64 	%fd79, [%rd9+262288];
	add.f64 	%fd80, %fd78, %fd79;
	ld.global.nc.f64 	%fd81, [%rd13+262272];
	add.f64 	%fd82, %fd47, %fd81;
	ld.global.nc.f64 	%fd83, [%rd9+262280];
	add.f64 	%fd84, %fd82, %fd83;
	mul.f64 	%fd85, %fd84, 0d3FC999999999999A;
	fma.rn.f64 	%fd86, %fd80, 0d3FB999999999999A, %fd85;
	ld.global.nc.f64 	%fd87, [%rd9+262272];
	add.f64 	%fd88, %fd49, %fd87;
	fma.rn.f64 	%fd89, %fd88, 0d3FD3333333333333, %fd86;
	add.f64 	%fd90, %fd72, %fd51;
	add.f64 	%fd91, %fd90, %fd53;
	fma.rn.f64 	%fd92, %fd91, 0d3FF199999999999A, %fd89;
	add.f64 	%fd93, %fd74, %fd55;
	add.f64 	%fd94, %fd93, %fd57;
	fma.rn.f64 	%fd95, %fd94, 0d3FF3333333333333, %fd92;
	add.f64 	%fd96, %fd38, %fd61;
	fma.rn.f64 	%fd97, %fd96, 0d3FF4CCCCCCCCCCCD, %fd95;
	add.f64 	%fd98, %fd4, %fd6;
	fma.rn.f64 	%fd99, %fd98, 0d4000CCCCCCCCCCCD, %fd97;
	add.f64 	%fd100, %fd11, %fd13;
	fma.rn.f64 	%fd101, %fd100, 0d400199999999999A, %fd99;
	fma.rn.f64 	%fd102, %fd18, 0d4002666666666666, %fd101;
	st.global.f64 	[%rd14+131136], %fd102;
	ld.global.nc.f64 	%fd103, [%rd11+327840];
	add.f64 	%fd104, %fd72, %fd103;
	ld.global.nc.f64 	%fd105, [%rd9+327856];
	add.f64 	%fd106, %fd104, %fd105;
	ld.global.nc.f64 	%fd107, [%rd13+327840];
	add.f64 	%fd108, %fd74, %fd107;
	ld.global.nc.f64 	%fd109, [%rd9+327848];
	add.f64 	%fd110, %fd108, %fd109;
	mul.f64 	%fd111, %fd110, 0d3FC999999999999A;
	fma.rn.f64 	%fd112, %fd106, 0d3FB999999999999A, %fd111;
	ld.global.nc.f64 	%fd113, [%rd9+327840];
	add.f64 	%fd114, %fd38, %fd113;
	fma.rn.f64 	%fd115, %fd114, 0d3FD3333333333333, %fd112;
	add.f64 	%fd116, %fd98, %fd77;
	add.f64 	%fd117, %fd116, %fd79;
	fma.rn.f64 	%fd118, %fd117, 0d3FF199999999999A, %fd115;
	add.f64 	%fd119, %fd100, %fd81;
	add.f64 	%fd120, %fd119, %fd83;
	fma.rn.f64 	%fd121, %fd120, 0d3FF3333333333333, %fd118;
	add.f64 	%fd122, %fd18, %fd87;
	fma.rn.f64 	%fd123, %fd122, 0d3FF4CCCCCCCCCCCD, %fd121;
	add.f64 	%fd124, %fd51, %fd53;
	fma.rn.f64 	%fd125, %fd124, 0d4000CCCCCCCCCCCD, %fd123;
	add.f64 	%fd126, %fd55, %fd57;
	fma.rn.f64 	%fd127, %fd126, 0d400199999999999A, %fd125;
	fma.rn.f64 	%fd128, %fd61, 0d4002666666666666, %fd127;
	st.global.f64 	[%rd14+196704], %fd128;
$L__BB0_2:
	ret;

}


// ===== COMPILED SASS (sm_100) =====

	.target	sm_100

	.elftype	@"ET_EXEC"


//--------------------- .note.nv.tkinfo           --------------------------
	.section	.note.nv.tkinfo,"",@"SHT_NOTE"
	.sectionflags	@"SHF_NOTE_NV_TKINFO"
	.tkinfo
        /*0018*/ 	.word	0x00000002
        /*0030*/ 	.string	""
        /*0030*/ 	.string	"ptxas"
        /*0030*/ 	.string	"Cuda compilation tools, release 13.0, V13.0.88"
        /*0030*/ 	.string	"Build cuda_13.0.r13.0/compiler.36424714_0"
        /*0030*/ 	.string	"-arch sm_100 -m 64 "



//--------------------- .note.nv.cuinfo           --------------------------
	.section	.note.nv.cuinfo,"",@"SHT_NOTE"
	.sectionflags	@"SHF_NOTE_NV_CUINFO"
        /*0018*/ 	.short	0x0002
        /*001a*/ 	.short	0x0064
        /*001c*/ 	.short	0x0082
	.zero		2


//--------------------- .nv.info                  --------------------------
	.section	.nv.info,"",@"SHT_CUDA_INFO"
	.align	4


	//----- nvinfo : EIATTR_REGCOUNT
	.align		4
        /*0000*/ 	.byte	0x04, 0x2f
        /*0002*/ 	.short	(.L_1 - .L_0)
	.align		4
.L_0:
        /*0004*/ 	.word	index@(_Z7j2d25ptPdS_i)
        /*0008*/ 	.word	0x00000038


	//----- nvinfo : EIATTR_FRAME_SIZE
	.align		4
.L_1:
        /*000c*/ 	.byte	0x04, 0x11
        /*000e*/ 	.short	(.L_3 - .L_2)
	.align		4
.L_2:
        /*0010*/ 	.word	index@(_Z7j2d25ptPdS_i)
        /*0014*/ 	.word	0x00000000


	//----- nvinfo : EIATTR_MIN_STACK_SIZE
	.align		4
.L_3:
        /*0018*/ 	.byte	0x04, 0x12
        /*001a*/ 	.short	(.L_5 - .L_4)
	.align		4
.L_4:
        /*001c*/ 	.word	index@(_Z7j2d25ptPdS_i)
        /*0020*/ 	.word	0x00000000
.L_5:


//--------------------- .nv.compat                --------------------------
	.section	.nv.compat,"",@"SHT_CUDA_COMPAT_INFO"
	.align	4
        /*0000*/ 	.byte	0x02, 0x09, 0x00, 0x00, 0x02, 0x02, 0x01, 0x00, 0x02, 0x05, 0x05, 0x00, 0x03, 0x07, 0x01, 0x01
        /*0010*/ 	.byte	0x02, 0x03, 0x00, 0x00, 0x02, 0x06, 0x01, 0x00, 0x04, 0x0b, 0x08, 0x00, 0x01, 0x00, 0x00, 0x00
        /*0020*/ 	.byte	0x00, 0x00, 0x00, 0x00


//--------------------- .nv.info._Z7j2d25ptPdS_i  --------------------------
	.section	.nv.info._Z7j2d25ptPdS_i,"",@"SHT_CUDA_INFO"
	.sectionflags	@""
	.align	4


	//----- nvinfo : EIATTR_CUDA_API_VERSION
	.align		4
        /*0000*/ 	.byte	0x04, 0x37
        /*0002*/ 	.short	(.L_7 - .L_6)
.L_6:
        /*0004*/ 	.word	0x00000082


	//----- nvinfo : EIATTR_KPARAM_INFO
	.align		4
.L_7:
        /*0008*/ 	.byte	0x04, 0x17
        /*000a*/ 	.short	(.L_9 - .L_8)
.L_8:
        /*000c*/ 	.word	0x00000000
        /*0010*/ 	.short	0x0002
        /*0012*/ 	.short	0x0010
        /*0014*/ 	.byte	0x00, 0xf0, 0x11, 0x00


	//----- nvinfo : EIATTR_KPARAM_INFO
	.align		4
.L_9:
        /*0018*/ 	.byte	0x04, 0x17
        /*001a*/ 	.short	(.L_11 - .L_10)
.L_10:
        /*001c*/ 	.word	0x00000000
        /*0020*/ 	.short	0x0001
        /*0022*/ 	.short	0x0008
        /*0024*/ 	.byte	0x00, 0xf5, 0x21, 0x00


	//----- nvinfo : EIATTR_KPARAM_INFO
	.align		4
.L_11:
        /*0028*/ 	.byte	0x04, 0x17
        /*002a*/ 	.short	(.L_13 - .L_12)
.L_12:
        /*002c*/ 	.word	0x00000000
        /*0030*/ 	.short	0x0000
        /*0032*/ 	.short	0x0000
        /*0034*/ 	.byte	0x00, 0xf5, 0x21, 0x00


	//----- nvinfo : EIATTR_SPARSE_MMA_MASK
	.align		4
.L_13:
        /*0038*/ 	.byte	0x03, 0x50
        /*003a*/ 	.short	0x0000


	//----- nvinfo : EIATTR_MAXREG_COUNT
	.align		4
        /*003c*/ 	.byte	0x03, 0x1b
        /*003e*/ 	.short	0x00ff


	//----- nvinfo : EIATTR_MERCURY_ISA_VERSION
	.align		4
        /*0040*/ 	.byte	0x03, 0x5f
        /*0042*/ 	.short	0x0101


	//----- nvinfo : EIATTR_VRC_CTA_INIT_COUNT
	.align		4
        /*0044*/ 	.byte	0x02, 0x4a
	.zero		1
	.zero		1


	//----- nvinfo : EIATTR_EXIT_INSTR_OFFSETS
	.align		4
        /*0048*/ 	.byte	0x04, 0x1c
        /*004a*/ 	.short	(.L_15 - .L_14)


	//   ....[0]....
.L_14:
        /*004c*/ 	.word	0x00000150


	//   ....[1]....
        /*0050*/ 	.word	0x00000c10


	//----- nvinfo : EIATTR_CBANK_PARAM_SIZE
	.align		4
.L_15:
        /*0054*/ 	.byte	0x03, 0x19
        /*0056*/ 	.short	0x0014


	//----- nvinfo : EIATTR_PARAM_CBANK
	.align		4
        /*0058*/ 	.byte	0x04, 0x0a
        /*005a*/ 	.short	(.L_17 - .L_16)
	.align		4
.L_16:
        /*005c*/ 	.word	index@(.nv.constant0._Z7j2d25ptPdS_i)
        /*0060*/ 	.short	0x0380
        /*0062*/ 	.short	0x0014


	//----- nvinfo : EIATTR_SW_WAR
	.align		4
.L_17:
        /*0064*/ 	.byte	0x04, 0x36
        /*0066*/ 	.short	(.L_19 - .L_18)
.L_18:
        /*0068*/ 	.word	0x00000008
.L_19:


//--------------------- .nv.callgraph             --------------------------
	.section	.nv.callgraph,"",@"SHT_CUDA_CALLGRAPH"
	.align	4
	.sectionentsize	8
	.align		4
        /*0000*/ 	.word	0x00000000
	.align		4
        /*0004*/ 	.word	0xffffffff
	.align		4
        /*0008*/ 	.word	0x00000000
	.align		4
        /*000c*/ 	.word	0xfffffffe
	.align		4
        /*0010*/ 	.word	0x00000000
	.align		4
        /*0014*/ 	.word	0xfffffffd
	.align		4
        /*0018*/ 	.word	0x00000000
	.align		4
        /*001c*/ 	.word	0xfffffffc


//--------------------- .text._Z7j2d25ptPdS_i     --------------------------
	.section	.text._Z7j2d25ptPdS_i,"ax",@progbits
	.align	128
        .global         _Z7j2d25ptPdS_i
        .type           _Z7j2d25ptPdS_i,@function
        .size           _Z7j2d25ptPdS_i,(.L_x_1 - _Z7j2d25ptPdS_i)
        .other          _Z7j2d25ptPdS_i,@"STO_CUDA_ENTRY STV_DEFAULT"
_Z7j2d25ptPdS_i:
.text._Z7j2d25ptPdS_i:
[----:B------:R-:W-:Y:S08]  /*0000*/  LDC R1, c[0x0][0x37c] ;  /* 0x0000df00ff017b82 */ /* 0x000ff00000000800 */
[----:B------:R-:W0:Y:S01]  /*0010*/  S2UR UR8, SR_CTAID.Y ;  /* 0x00000000000879c3 */ /* 0x000e220000002600 */
[----:B------:R-:W1:Y:S01]  /*0020*/  LDCU UR6, c[0x0][0x360] ;  /* 0x00006c00ff0677ac */ /* 0x000e620008000800 */
[----:B------:R-:W2:Y:S01]  /*0030*/  S2R R0, SR_TID.Y ;  /* 0x0000000000007919 */ /* 0x000ea20000002200 */
[----:B------:R-:W0:Y:S01]  /*0040*/  LDCU UR5, c[0x0][0x364] ;  /* 0x00006c80ff0577ac */ /* 0x000e220008000800 */
[----:B------:R-:W3:Y:S04]  /*0050*/  S2R R46, SR_TID.X ;  /* 0x00000000002e7919 */ /* 0x000ee80000002100 */
[----:B------:R-:W1:Y:S01]  /*0060*/  S2UR UR4, SR_CTAID.X ;  /* 0x00000000000479c3 */ /* 0x000e620000002500 */
[----:B------:R-:W4:Y:S01]  /*0070*/  LDCU UR7, c[0x0][0x390] ;  /* 0x00007200ff0777ac */ /* 0x000f220008000800 */
[----:B0-----:R-:W-:-:S02]  /*0080*/  UIMAD UR5, UR8, UR5, URZ ;  /* 0x00000005080572a4 */ /* 0x001fc4000f8e02ff */
[----:B------:R-:W-:Y:S02]  /*0090*/  UISETP.NE.AND UP0, UPT, UR8, URZ, UPT ;  /* 0x000000ff0800728c */ /* 0x000fe4000bf05270 */
[----:B------:R-:W-:Y:S02]  /*00a0*/  USHF.L.U32 UR5, UR5, 0x2, URZ ;  /* 0x0000000205057899 */ /* 0x000fe400080006ff */
[----:B-1----:R-:W-:Y:S02]  /*00b0*/  UIMAD UR4, UR4, UR6, URZ ;  /* 0x00000006040472a4 */ /* 0x002fe4000f8e02ff */
[----:B------:R-:W-:Y:S02]  /*00c0*/  USEL UR5, UR5, 0x2, UP0 ;  /* 0x0000000205057887 */ /* 0x000fe40008000000 */
[----:B------:R-:W-:-:S04]  /*00d0*/  UISETP.LT.U32.AND UP1, UPT, UR4, 0x2, UPT ;  /* 0x000000020400788c */ /* 0x000fc8000bf21070 */
[----:B------:R-:W-:Y:S01]  /*00e0*/  USEL UR4, UR4, 0x2, !UP1 ;  /* 0x0000000204047887 */ /* 0x000fe2000c800000 */
[----:B--2---:R-:W-:-:S04]  /*00f0*/  LEA R3, R0, UR5, 0x2 ;  /* 0x0000000500037c11 */ /* 0x004fc8000f8e10ff */
[----:B------:R-:W-:Y:S02]  /*0100*/  ISETP.NE.AND P0, PT, R3, RZ, PT ;  /* 0x000000ff0300720c */ /* 0x000fe40003f05270 */
[----:B---3--:R-:W-:Y:S01]  /*0110*/  IADD3 R46, PT, PT, R46, UR4, RZ ;  /* 0x000000042e2e7c10 */ /* 0x008fe2000fffe0ff */
[----:B----4-:R-:W-:-:S03]  /*0120*/  UIADD3 UR4, UPT, UPT, UR7, -0x3, URZ ;  /* 0xfffffffd07047890 */ /* 0x010fc6000fffe0ff */
[----:B------:R-:W-:-:S04]  /*0130*/  VIMNMX R3, PT, PT, R46, R3, !PT ;  /* 0x000000032e037248 */ /* 0x000fc80007fe0100 */
[----:B------:R-:W-:-:S13]  /*0140*/  ISETP.GT.OR P0, PT, R3, UR4, !P0 ;  /* 0x0000000403007c0c */ /* 0x000fda000c704670 */
[----:B------:R-:W-:Y:S05]  /*0150*/  @P0 EXIT ;  /* 0x000000000000094d */ /* 0x000fea0003800000 */
[----:B------:R-:W0:Y:S01]  /*0160*/  LDCU UR4, c[0x0][0x364] ;  /* 0x00006c80ff0477ac */ /* 0x000e220008000800 */
[----:B------:R-:W1:Y:S01]  /*0170*/  LDC.64 R20, c[0x0][0x380] ;  /* 0x0000e000ff147b82 */ /* 0x000e620000000a00 */
[C---:B------:R-:W-:Y:S01]  /*0180*/  IADD3 R7, PT, PT, R46.reuse, -0x1, RZ ;  /* 0xffffffff2e077810 */ /* 0x040fe20007ffe0ff */
[----:B------:R-:W2:Y:S01]  /*0190*/  LDCU.64 UR6, c[0x0][0x358] ;  /* 0x00006b00ff0677ac */ /* 0x000ea20008000a00 */
[----:B------:R-:W-:Y:S01]  /*01a0*/  IADD3 R3, PT, PT, R46, -0x2, RZ ;  /* 0xfffffffe2e037810 */ /* 0x000fe20007ffe0ff */
[----:B0-----:R-:W-:-:S04]  /*01b0*/  UIMAD UR4, UR8, UR4, URZ ;  /* 0x00000004080472a4 */ /* 0x001fc8000f8e02ff */
[----:B------:R-:W-:-:S04]  /*01c0*/  USHF.L.U32 UR4, UR4, 0x2, URZ ;  /* 0x0000000204047899 */ /* 0x000fc800080006ff */
[----:B------:R-:W-:-:S06]  /*01d0*/  USEL UR4, UR4, 0x2, UP0 ;  /* 0x0000000204047887 */ /* 0x000fcc0008000000 */
[----:B------:R-:W-:-:S05]  /*01e0*/  LEA R0, R0, UR4, 0x2 ;  /* 0x0000000400007c11 */ /* 0x000fca000f8e10ff */
[----:B-1----:R-:W-:-:S04]  /*01f0*/  IMAD.WIDE.U32 R20, R0, 0x10020, R20 ;  /* 0x0001002000147825 */ /* 0x002fc800078e0014 */
[----:B------:R-:W-:-:S04]  /*0200*/  IMAD.WIDE.U32 R6, R7, 0x8, R20 ;  /* 0x0000000807067825 */ /* 0x000fc800078e0014 */
[--C-:B------:R-:W-:Y:S01]  /*0210*/  IMAD.WIDE.U32 R8, R46, 0x8, R20.reuse ;  /* 0x000000082e087825 */ /* 0x100fe200078e0014 */
[----:B--2---:R-:W2:Y:S04]  /*0220*/  LDG.E.64.CONSTANT R26, desc[UR6][R6.64+-0x20040] ;  /* 0xfdffc006061a7981 */ /* 0x004ea8000c1e9b00 */
[----:B------:R-:W2:Y:S01]  /*0230*/  LDG.E.64.CONSTANT R30, desc[UR6][R8.64+-0x20038] ;  /* 0xfdffc806081e7981 */ /* 0x000ea2000c1e9b00 */
[----:B------:R-:W-:-:S03]  /*0240*/  IMAD.WIDE.U32 R20, R3, 0x8, R20 ;  /* 0x0000000803147825 */ /* 0x000fc600078e0014 */
[----:B------:R-:W3:Y:S04]  /*0250*/  LDG.E.64.CONSTANT R36, desc[UR6][R8.64+-0x20030] ;  /* 0xfdffd00608247981 */ /* 0x000ee8000c1e9b00 */
[----:B------:R-:W3:Y:S04]  /*0260*/  LDG.E.64.CONSTANT R34, desc[UR6][R20.64+-0x20040] ;  /* 0xfdffc00614227981 */ /* 0x000ee8000c1e9b00 */
[----:B------:R-:W4:Y:S04]  /*0270*/  LDG.E.64.CONSTANT R18, desc[UR6][R6.64+0x20040] ;  /* 0x0200400606127981 */ /* 0x000f28000c1e9b00 */
[----:B------:R-:W5:Y:S04]  /*0280*/  LDG.E.64.CONSTANT R44, desc[UR6][R20.64+0x20040] ;  /* 0x02004006142c7981 */ /* 0x000f68000c1e9b00 */
        /* <DEDUP_REMOVED lines=13> */
[----:B------:R-:W5:Y:S01]  /*0360*/  LDG.E.64.CONSTANT R16, desc[UR6][R8.64+0x10] ;  /* 0x0000100608107981 */ /* 0x000f62000c1e9b00 */
[----:B------:R-:W-:Y:S01]  /*0370*/  UMOV UR4, 0x9999999a ;  /* 0x9999999a00047882 */ /* 0x000fe20000000000 */
[----:B------:R-:W-:Y:S01]  /*0380*/  UMOV UR5, 0x3fc99999 ;  /* 0x3fc9999900057882 */ /* 0x000fe20000000000 */
[----:B------:R-:W-:Y:S01]  /*0390*/  UMOV UR10, 0x9999999a ;  /* 0x9999999a000a7882 */ /* 0x000fe20000000000 */
[----:B------:R-:W-:Y:S01]  /*03a0*/  UMOV UR11, 0x3fb99999 ;  /* 0x3fb99999000b7882 */ /* 0x000fe20000000000 */
[----:B------:R-:W-:Y:S01]  /*03b0*/  UMOV UR12, 0x33333333 ;  /* 0x33333333000c7882 */ /* 0x000fe20000000000 */
[----:B------:R-:W-:Y:S01]  /*03c0*/  UMOV UR13, 0x3fd33333 ;  /* 0x3fd33333000d7882 */ /* 0x000fe20000000000 */
[----:B------:R-:W5:Y:S01]  /*03d0*/  LDG.E.64.CONSTANT R40, desc[UR6][R8.64+0x30070] ;  /* 0x0300700608287981 */ /* 0x000f62000c1e9b00 */
[----:B------:R-:W-:Y:S01]  /*03e0*/  UMOV UR14, 0x9999999a ;  /* 0x9999999a000e7882 */ /* 0x000fe20000000000 */
        /* <DEDUP_REMOVED lines=9> */
[----:B------:R-:W5:Y:S01]  /*0480*/  LDG.E.64.CONSTANT R52, desc[UR6][R8.64+0x500a0] ;  /* 0x0500a00608347981 */ /* 0x000f62000c1e9b00 */
[----:B--2---:R-:W-:-:S02]  /*0490*/  DADD R26, R26, R30 ;  /* 0x000000001a1a7229 */ /* 0x004fc4000000001e */
[----:B---3--:R-:W-:-:S06]  /*04a0*/  DADD R34, R34, R36 ;  /* 0x0000000022227229 */ /* 0x008fcc0000000024 */
[----:B----4-:R-:W-:Y:S02]  /*04b0*/  DADD R26, R26, R18 ;  /* 0x000000001a1a7229 */ /* 0x010fe40000000012 */
[----:B-----5:R-:W-:-:S06]  /*04c0*/  DADD R34, R34, R44 ;  /* 0x0000000022227229 */ /* 0x020fcc000000002c */
[----:B------:R-:W-:Y:S02]  /*04d0*/  DADD R26, R26, R4 ;  /* 0x000000001a1a7229 */ /* 0x000fe40000000004 */
[----:B------:R-:W-:-:S06]  /*04e0*/  DADD R34, R34, R48 ;  /* 0x0000000022227229 */ /* 0x000fcc0000000030 */
[----:B------:R-:W-:Y:S02]  /*04f0*/  DMUL R36, R26, UR4 ;  /* 0x000000041a247c28 */ /* 0x000fe40008000000 */
[----:B------:R-:W2:Y:S01]  /*0500*/  LDG.E.64.CONSTANT R26, desc[UR6][R6.64+0x30060] ;  /* 0x03006006061a7981 */ /* 0x000ea2000c1e9b00 */
[----:B------:R-:W-:-:S03]  /*0510*/  DADD R30, R2, R12 ;  /* 0x00000000021e7229 */ /* 0x000fc6000000000c */
[----:B------:R-:W3:Y:S02]  /*0520*/  LDG.E.64.CONSTANT R2, desc[UR6][R8.64+0x30068] ;  /* 0x0300680608027981 */ /* 0x000ee4000c1e9b00 */
[----:B------:R-:W-:Y:S02]  /*0530*/  DFMA R36, R34, UR10, R36 ;  /* 0x0000000a22247c2b */ /* 0x000fe40008000024 */
[----:B------:R-:W-:Y:S01]  /*0540*/  DADD R42, R42, R22 ;  /* 0x000000002a2a7229 */ /* 0x000fe20000000016 */
[----:B------:R-:W4:Y:S05]  /*0550*/  LDG.E.64.CONSTANT R22, desc[UR6][R20.64+0x30060] ;  /* 0x0300600614167981 */ /* 0x000f2a000c1e9b00 */
[----:B------:R-:W-:-:S02]  /*0560*/  DFMA R36, R30, UR12, R36 ;  /* 0x0000000c1e247c2b */ /* 0x000fc40008000024 */
[----:B------:R-:W-:Y:S02]  /*0570*/  DADD R30, R42, R32 ;  /* 0x000000002a1e7229 */ /* 0x000fe40000000020 */
[----:B------:R-:W-:-:S06]  /*0580*/  DADD R32, R32, R10 ;  /* 0x0000000020207229 */ /* 0x000fcc000000000a */
[----:B------:R-:W-:Y:S02]  /*0590*/  DADD R10, R30, R10 ;  /* 0x000000001e0a7229 */ /* 0x000fe4000000000a */
[----:B------:R-:W-:Y:S01]  /*05a0*/  DADD R38, R38, R14 ;  /* 0x0000000026267229 */ /* 0x000fe2000000000e */
[----:B------:R-:W5:Y:S04]  /*05b0*/  LDG.E.64.CONSTANT R30, desc[UR6][R8.64+-0x10020] ;  /* 0xfeffe006081e7981 */ /* 0x000f68000c1e9b00 */
[----:B------:R-:W5:Y:S01]  /*05c0*/  LDG.E.64.CONSTANT R14, desc[UR6][R8.64+0x10020] ;  /* 0x01002006080e7981 */ /* 0x000f62000c1e9b00 */
[----:B------:R-:W-:-:S03]  /*05d0*/  DFMA R36, R10, UR14, R36 ;  /* 0x0000000e0a247c2b */ /* 0x000fc60008000024 */
[----:B------:R-:W5:Y:S01]  /*05e0*/  LDG.E.64.CONSTANT R10, desc[UR6][R8.64+0x30060] ;  /* 0x03006006080a7981 */ /* 0x000f62000c1e9b00 */
[----:B------:R-:W-:Y:S02]  /*05f0*/  DADD R34, R38, R24 ;  /* 0x0000000026227229 */ /* 0x000fe40000000018 */
[----:B------:R-:W-:Y:S02]  /*0600*/  DADD R24, R24, R50 ;  /* 0x0000000018187229 */ /* 0x000fe40000000032 */
[----:B------:R-:W-:Y:S01]  /*0610*/  DADD R16, R28, R16 ;  /* 0x000000001c107229 */ /* 0x000fe20000000010 */
[----:B------:R-:W5:Y:S03]  /*0620*/  LDG.E.64.CONSTANT R28, desc[UR6][R8.64+0x8] ;  /* 0x00000806081c7981 */ /* 0x000f66000c1e9b00 */
[----:B------:R-:W-:Y:S02]  /*0630*/  DADD R50, R34, R50 ;  /* 0x0000000022327229 */ /* 0x000fe40000000032 */
[----:B------:R-:W5:Y:S06]  /*0640*/  LDG.E.64.CONSTANT R34, desc[UR6][R6.64] ;  /* 0x0000000606227981 */ /* 0x000f6c000c1e9b00 */
[----:B------:R-:W-:-:S02]  /*0650*/  DFMA R36, R50, UR16, R36 ;  /* 0x0000001032247c2b */ /* 0x000fc40008000024 */
[C---:B------:R-:W-:Y:S02]  /*0660*/  DADD R50, R44.reuse, R16 ;  /* 0x000000002c327229 */ /* 0x040fe40000000010 */
[----:B------:R-:W-:-:S06]  /*0670*/  DADD R44, R44, R48 ;  /* 0x000000002c2c7229 */ /* 0x000fcc0000000030 */
[----:B------:R-:W-:Y:S02]  /*0680*/  DADD R48, R48, R50 ;  /* 0x0000000030307229 */ /* 0x000fe40000000032 */
[----:B------:R-:W5:Y:S01]  /*0690*/  LDG.E.64.CONSTANT R50, desc[UR6][R8.64+0x40088] ;  /* 0x0400880608327981 */ /* 0x000f62000c1e9b00 */
[----:B--2---:R-:W-:-:S08]  /*06a0*/  DADD R38, R38, R26 ;  /* 0x0000000026267229 */ /* 0x004fd0000000001a */
[----:B---3--:R-:W-:Y:S02]  /*06b0*/  DADD R38, R38, R2 ;  /* 0x0000000026267229 */ /* 0x008fe40000000002 */
[----:B----4-:R-:W-:-:S06]  /*06c0*/  DADD R42, R42, R22 ;  /* 0x000000002a2a7229 */ /* 0x010fcc0000000016 */
[----:B------:R-:W-:Y:S02]  /*06d0*/  DMUL R38, R38, UR4 ;  /* 0x0000000426267c28 */ /* 0x000fe40008000000 */
[----:B------:R-:W-:-:S08]  /*06e0*/  DADD R42, R42, R40 ;  /* 0x000000002a2a7229 */ /* 0x000fd00000000028 */
[----:B------:R-:W-:Y:S02]  /*06f0*/  DFMA R38, R42, UR10, R38 ;  /* 0x0000000a2a267c2b */ /* 0x000fe40008000026 */
[C---:B-----5:R-:W-:Y:S02]  /*0700*/  DADD R42, R30.reuse, R14 ;  /* 0x000000001e2a7229 */ /* 0x060fe4000000000e */
[----:B------:R-:W-:-:S08]  /*0710*/  DADD R30, R30, R10 ;  /* 0x000000001e1e7229 */ /* 0x000fd0000000000a */
[----:B------:R-:W-:Y:S02]  /*0720*/  DFMA R38, R30, UR12, R38 ;  /* 0x0000000c1e267c2b */ /* 0x000fe40008000026 */
[----:B------:R-:W2:Y:S01]  /*0730*/  LDG.E.64.CONSTANT R30, desc[UR6][R6.64+0x40080] ;  /* 0x04008006061e7981 */ /* 0x000ea2000c1e9b00 */
[----:B------:R-:W-:Y:S02]  /*0740*/  DFMA R36, R42, UR18, R36 ;  /* 0x000000122a247c2b */ /* 0x000fe40008000024 */
[----:B------:R-:W-:Y:S02]  /*0750*/  DADD R42, R22, R32 ;  /* 0x00000000162a7229 */ /* 0x000fe40000000020 */
[----:B------:R-:W-:Y:S01]  /*0760*/  DADD R28, R34, R28 ;  /* 0x00000000221c7229 */ /* 0x000fe2000000001c */
[----:B------:R-:W3:Y:S01]  /*0770*/  LDG.E.64.CONSTANT R34, desc[UR6][R20.64+0x40080] ;  /* 0x0400800614227981 */ /* 0x000ee2000c1e9b00 */
[----:B------:R-:W-:-:S04]  /*0780*/  DADD R22, R22, R40 ;  /* 0x0000000016167229 */ /* 0x000fc80000000028 */
[----:B------:R-:W-:Y:S01]  /*0790*/  DADD R40, R40, R42 ;  /* 0x0000000028287229 */ /* 0x000fe2000000002a */
[----:B------:R-:W4:Y:S04]  /*07a0*/  LDG.E.64.CONSTANT R6, desc[UR6][R6.64+0x500a0] ;  /* 0x0500a00606067981 */ /* 0x000f28000c1e9b00 */
[----:B------:R-:W5:Y:S01]  /*07b0*/  LDG.E.64.CONSTANT R42, desc[UR6][R8.64+0x40090] ;  /* 0x04009006082a7981 */ /* 0x000f62000c1e9b00 */
[----:B------:R-:W-:Y:S02]  /*07c0*/  DFMA R38, R48, UR14, R38 ;  /* 0x0000000e30267c2b */ /* 0x000fe40008000026 */
[C---:B------:R-:W-:Y:S01]  /*07d0*/  DADD R48, R18.reuse, R28 ;  /* 0x0000000012307229 */ /* 0x040fe2000000001c */
[----:B------:R-:W4:Y:S01]  /*07e0*/  LDG.E.64.CONSTANT R20, desc[UR6][R20.64+0x500a0] ;  /* 0x0500a00614147981 */ /* 0x000f22000c1e9b00 */
[----:B------:R-:W-:-:S06]  /*07f0*/  DADD R18, R18, R4 ;  /* 0x0000000012127229 */ /* 0x000fcc0000000004 */
[----:B------:R-:W-:Y:S02]  /*0800*/  DADD R48, R4, R48 ;  /* 0x0000000004307229 */ /* 0x000fe40000000030 */
[----:B------:R-:W-:-:S08]  /*0810*/  DFMA R4, R16, UR20, R36 ;  /* 0x0000001410047c2b */ /* 0x000fd00008000024 */
[----:B------:R-:W-:Y:S02]  /*0820*/  DFMA R4, R28, UR22, R4 ;  /* 0x000000161c047c2b */ /* 0x000fe40008000004 */
[----:B------:R-:W-:Y:S02]  /*0830*/  DFMA R38, R48, UR16, R38 ;  /* 0x0000001030267c2b */ /* 0x000fe40008000026 */
[----:B--2---:R-:W-:Y:S02]  /*0840*/  DADD R28, R28, R30 ;  /* 0x000000001c1c7229 */ /* 0x004fe4000000001e */
[----:B---3--:R-:W-:-:S06]  /*0850*/  DADD R16, R16, R34 ;  /* 0x0000000010107229 */ /* 0x008fcc0000000022 */
[----:B------:R-:W-:Y:S02]  /*0860*/  DADD R36, R28, R50 ;  /* 0x000000001c247229 */ /* 0x000fe40000000032 */
[----:B------:R-:W-:Y:S01]  /*0870*/  DADD R34, R34, R44 ;  /* 0x0000000022227229 */ /* 0x000fe2000000002c */
[----:B------:R-:W2:Y:S01]  /*0880*/  LDG.E.64.CONSTANT R28, desc[UR6][R8.64+0x500a8] ;  /* 0x0500a806081c7981 */ /* 0x000ea2000c1e9b00 */
[----:B-----5:R-:W-:-:S04]  /*0890*/  DADD R16, R16, R42 ;  /* 0x0000000010107229 */ /* 0x020fc8000000002a */
[----:B------:R-:W-:Y:S02]  /*08a0*/  DMUL R48, R36, UR4 ;  /* 0x0000000424307c28 */ /* 0x000fe40008000000 */
[----:B------:R-:W-:Y:S01]  /*08b0*/  DADD R34, R42, R34 ;  /* 0x000000002a227229 */ /* 0x000fe20000000022 */
[----:B------:R-:W3:Y:S04]  /*08c0*/  LDG.E.64.CONSTANT R36, desc[UR6][R8.64] ;  /* 0x0000000608247981 */ /* 0x000ee8000c1e9b00 */
[----:B------:R-:W5:Y:S01]  /*08d0*/  LDG.E.64.CONSTANT R42, desc[UR6][R8.64+0x500b0] ;  /* 0x0500b006082a7981 */ /* 0x000f62000c1e9b00 */
[----:B------:R-:W-:-:S03]  /*08e0*/  DFMA R48, R16, UR10, R48 ;  /* 0x0000000a10307c2b */ /* 0x000fc60008000030 */
[----:B------:R0:W5:Y:S01]  /*08f0*/  LDG.E.64.CONSTANT R16, desc[UR6][R8.64+0x40080] ;  /* 0x0400800608107981 */ /* 0x000162000c1e9b00 */
[----:B----4-:R-:W-:Y:S02]  /*0900*/  DADD R6, R24, R6 ;  /* 0x0000000018067229 */ /* 0x010fe40000000006 */
[----:B------:R-:W-:Y:S02]  /*0910*/  DADD R52, R14, R52 ;  /* 0x000000000e347229 */ /* 0x000fe40000000034 */
[----:B------:R-:W-:Y:S02]  /*0920*/  DADD R30, R30, R18 ;  /* 0x000000001e1e7229 */ /* 0x000fe40000000012 */
[----:B0-----:R-:W-:-:S06]  /*0930*/  DADD R8, R26, R24 ;  /* 0x000000001a087229 */ /* 0x001fcc0000000018 */
[----:B------:R-:W-:Y:S02]  /*0940*/  DADD R50, R50, R30 ;  /* 0x0000000032327229 */ /* 0x000fe4000000001e */
[----:B------:R-:W-:Y:S02]  /*0950*/  DADD R8, R2, R8 ;  /* 0x0000000002087229 */ /* 0x000fe40000000008 */
[----:B------:R-:W-:Y:S02]  /*0960*/  DADD R2, R26, R2 ;  /* 0x000000001a027229 */ /* 0x000fe40000000002 */
[----:B--2---:R-:W-:Y:S02]  /*0970*/  DADD R28, R6, R28 ;  /* 0x00000000061c7229 */ /* 0x004fe4000000001c */
[----:B------:R-:W-:-:S06]  /*0980*/  DADD R6, R32, R20 ;  /* 0x0000000020067229 */ /* 0x000fcc0000000014 */
[----:B------:R-:W-:Y:S02]  /*0990*/  DMUL R28, R28, UR4 ;  /* 0x000000041c1c7c28 */ /* 0x000fe40008000000 */
[----:B---3--:R-:W-:Y:S02]  /*09a0*/  DADD R20, R12, R36 ;  /* 0x000000000c147229 */ /* 0x008fe40000000024 */
[----:B-----5:R-:W-:-:S06]  /*09b0*/  DADD R6, R6, R42 ;  /* 0x0000000006067229 */ /* 0x020fcc000000002a */
[----:B------:R-:W-:Y:S02]  /*09c0*/  DFMA R38, R20, UR18, R38 ;  /* 0x0000001214267c2b */ /* 0x000fe40008000026 */
[----:B------:R-:W-:Y:S02]  /*09d0*/  DADD R20, R36, R16 ;  /* 0x0000000024147229 */ /* 0x000fe40000000010 */
[----:B------:R-:W-:-:S06]  /*09e0*/  DFMA R6, R6, UR10, R28 ;  /* 0x0000000a06067c2b */ /* 0x000fcc000800001c */
[----:B------:R-:W-:Y:S02]  /*09f0*/  DFMA R48, R20, UR12, R48 ;  /* 0x0000000c14307c2b */ /* 0x000fe40008000030 */
[----:B------:R-:W-:-:S06]  /*0a00*/  DFMA R6, R52, UR12, R6 ;  /* 0x0000000c34067c2b */ /* 0x000fcc0008000006 */
[----:B------:R-:W-:Y:S02]  /*0a10*/  DFMA R40, R40, UR14, R48 ;  /* 0x0000000e28287c2b */ /* 0x000fe40008000030 */
[----:B------:R-:W-:Y:S02]  /*0a20*/  DFMA R6, R34, UR14, R6 ;  /* 0x0000000e22067c2b */ /* 0x000fe40008000006 */
[----:B------:R-:W-:Y:S02]  /*0a30*/  DADD R20, R14, R10 ;  /* 0x000000000e147229 */ /* 0x000fe4000000000a */
[----:B------:R-:W-:Y:S02]  /*0a40*/  DADD R16, R12, R16 ;  /* 0x000000000c107229 */ /* 0x000fe40000000010 */
[----:B------:R-:W-:Y:S02]  /*0a50*/  DFMA R8, R8, UR16, R40 ;  /* 0x0000001008087c2b */ /* 0x000fe40008000028 */
[----:B------:R-:W-:-:S02]  /*0a60*/  DFMA R50, R50, UR16, R6 ;  /* 0x0000001032327c2b */ /* 0x000fc40008000006 */
[----:B------:R-:W0:Y:S01]  /*0a70*/  LDC.64 R6, c[0x0][0x388] ;  /* 0x0000e200ff067b82 */ /* 0x000e220000000a00 */
[----:B------:R-:W-:-:S03]  /*0a80*/  DFMA R38, R32, UR20, R38 ;  /* 0x0000001420267c2b */ /* 0x000fc60008000026 */
[----:B------:R-:W-:Y:S02]  /*0a90*/  DFMA R8, R20, UR18, R8 ;  /* 0x0000001214087c2b */ /* 0x000fe40008000008 */
[----:B------:R-:W-:Y:S01]  /*0aa0*/  DFMA R16, R16, UR18, R50 ;  /* 0x0000001210107c2b */ /* 0x000fe20008000032 */
[----:B------:R-:W-:Y:S02]  /*0ab0*/  UMOV UR5, 0x40019999 ;  /* 0x4001999900057882 */ /* 0x000fe40000000000 */
[----:B------:R-:W-:-:S03]  /*0ac0*/  DFMA R38, R24, UR4, R38 ;  /* 0x0000000418267c2b */ /* 0x000fc60008000026 */
[----:B------:R-:W-:Y:S02]  /*0ad0*/  DFMA R8, R44, UR20, R8 ;  /* 0x000000142c087c2b */ /* 0x000fe40008000008 */
[----:B------:R-:W-:Y:S01]  /*0ae0*/  DFMA R16, R22, UR20, R16 ;  /* 0x0000001416107c2b */ /* 0x000fe20008000010 */
[----:B------:R-:W-:Y:S01]  /*0af0*/  UMOV UR4, 0x66666666 ;  /* 0x6666666600047882 */ /* 0x000fe20000000000 */
[----:B------:R-:W-:Y:S02]  /*0b00*/  UMOV UR5, 0x40026666 ;  /* 0x4002666600057882 */ /* 0x000fe40000000000 */
[----:B------:R-:W-:Y:S01]  /*0b10*/  DFMA R4, R36, UR4, R4 ;  /* 0x0000000424047c2b */ /* 0x000fe20008000004 */
[----:B------:R-:W-:Y:S01]  /*0b20*/  UMOV UR4, 0x9999999a ;  /* 0x9999999a00047882 */ /* 0x000fe20000000000 */
[----:B------:R-:W-:Y:S02]  /*0b30*/  UMOV UR5, 0x40019999 ;  /* 0x4001999900057882 */ /* 0x000fe40000000000 */
[----:B------:R-:W-:-:S02]  /*0b40*/  DFMA R8, R18, UR4, R8 ;  /* 0x0000000412087c2b */ /* 0x000fc40008000008 */
[----:B------:R-:W-:Y:S01]  /*0b50*/  DFMA R2, R2, UR4, R16 ;  /* 0x0000000402027c2b */ /* 0x000fe20008000010 */
[----:B0-----:R-:W-:Y:S01]  /*0b60*/  IMAD.WIDE.U32 R6, R46, 0x8, R6 ;  /* 0x000000082e067825 */ /* 0x001fe200078e0006 */
[----:B------:R-:W-:Y:S01]  /*0b70*/  UMOV UR4, 0x66666666 ;  /* 0x6666666600047882 */ /* 0x000fe20000000000 */
[----:B------:R-:W-:Y:S02]  /*0b80*/  UMOV UR5, 0x40026666 ;  /* 0x4002666600057882 */ /* 0x000fe40000000000 */
[----:B------:R-:W-:Y:S02]  /*0b90*/  DFMA R38, R14, UR4, R38 ;  /* 0x000000040e267c2b */ /* 0x000fe40008000026 */
[----:B------:R-:W-:Y:S02]  /*0ba0*/  DFMA R8, R12, UR4, R8 ;  /* 0x000000040c087c2b */ /* 0x000fe40008000008 */
[----:B------:R-:W-:Y:S01]  /*0bb0*/  DFMA R2, R10, UR4, R2 ;  /* 0x000000040a027c2b */ /* 0x000fe20008000002 */
[----:B------:R-:W-:-:S05]  /*0bc0*/  IMAD.WIDE.U32 R6, R0, 0x10020, R6 ;  /* 0x0001002000067825 */ /* 0x000fca00078e0006 */
[----:B------:R-:W-:Y:S04]  /*0bd0*/  STG.E.64 desc[UR6][R6.64], R4 ;  /* 0x0000000406007986 */ /* 0x000fe8000c101b06 */
[----:B------:R-:W-:Y:S04]  /*0be0*/  STG.E.64 desc[UR6][R6.64+0x10020], R38 ;  /* 0x0100202606007986 */ /* 0x000fe8000c101b06 */
[----:B------:R-:W-:Y:S04]  /*0bf0*/  STG.E.64 desc[UR6][R6.64+0x20040], R8 ;  /* 0x0200400806007986 */ /* 0x000fe8000c101b06 */
[----:B------:R-:W-:Y:S01]  /*0c00*/  STG.E.64 desc[UR6][R6.64+0x30060], R2 ;  /* 0x0300600206007986 */ /* 0x000fe2000c101b06 */
[----:B------:R-:W-:Y:S05]  /*0c10*/  EXIT ;  /* 0x000000000000794d */ /* 0x000fea0003800000 */
.L_x_0:
[----:B------:R-:W-:-:S00]  /*0c20*/  BRA `(.L_x_0) ;  /* 0xfffffffc00fc7947 */ /* 0x000fc0000383ffff */
[----:B------:R-:W-:-:S00]  /*0c30*/  NOP ;  /* 0x0000000000007918 */ /* 0x000fc00000000000 */
        /* <DEDUP_REMOVED lines=12> */
.L_x_1:


//--------------------- .nv.shared.reserved.0     --------------------------
	.section	.nv.shared.reserved.0,"aw",@nobits
	.weak		__nv_reservedSMEM_offset_0_alias
	.size		__nv_reservedSMEM_offset_0_alias, 0, 64
	.other		__nv_reservedSMEM_offset_0_alias,@"STO_CUDA_RESERVED_SHARED STV_DEFAULT"
__nv_reservedSMEM_offset_0_alias:
	.zero		0
	.zero		64


//--------------------- .nv.constant0._Z7j2d25ptPdS_i --------------------------
	.section	.nv.constant0._Z7j2d25ptPdS_i,"a",@progbits
	.sectionflags	@""
	.align	4
.nv.constant0._Z7j2d25ptPdS_i:
	.zero		916


//--------------------- SYMBOLS --------------------------

	.type		.nv.reservedSmem.offset0,@object
	.size		.nv.reservedSmem.offset0,0x4
